	.headerflags	@"EF_CUDA_TEXMODE_UNIFIED EF_CUDA_64BIT_ADDRESS EF_CUDA_ACCELERATORS EF_CUDA_SM90 EF_CUDA_VIRTUAL_SM(EF_CUDA_SM90)"
	.elftype	@"ET_EXEC"


//--------------------- .nv.info                  --------------------------
	.section	.nv.info,"",@"SHT_CUDA_INFO"
	.align	4


	//----- nvinfo : EIATTR_REGCOUNT
	.align		4
        /*0000*/ 	.byte	0x04, 0x2f
        /*0002*/ 	.short	(.L_1 - .L_0)
	.align		4
.L_0:
        /*0004*/ 	.word	index@(triton_poi_fused_convolution_10)
        /*0008*/ 	.word	0x0000001a


	//----- nvinfo : EIATTR_MIN_STACK_SIZE
	.align		4
.L_1:
        /*000c*/ 	.byte	0x04, 0x12
        /*000e*/ 	.short	(.L_3 - .L_2)
	.align		4
.L_2:
        /*0010*/ 	.word	index@(triton_poi_fused_convolution_10)
        /*0014*/ 	.word	0x00000000


	//----- nvinfo : EIATTR_FRAME_SIZE
	.align		4
.L_3:
        /*0018*/ 	.byte	0x04, 0x11
        /*001a*/ 	.short	(.L_5 - .L_4)
	.align		4
.L_4:
        /*001c*/ 	.word	index@(triton_poi_fused_convolution_10)
        /*0020*/ 	.word	0x00000000


	//----- nvinfo : EIATTR_MIN_STACK_SIZE
	.align		4
.L_5:
        /*0024*/ 	.byte	0x04, 0x12
        /*0026*/ 	.short	(.L_7 - .L_6)
	.align		4
.L_6:
        /*0028*/ 	.word	index@(triton_poi_fused_convolution_10)
        /*002c*/ 	.word	0x00000000
.L_7:


//--------------------- .nv.info.triton_poi_fused_convolution_10 --------------------------
	.section	.nv.info.triton_poi_fused_convolution_10,"",@"SHT_CUDA_INFO"
	.sectionflags	@""
	.align	4


	//----- nvinfo : EIATTR_CUDA_API_VERSION
	.align		4
        /*0000*/ 	.byte	0x04, 0x37
        /*0002*/ 	.short	(.L_9 - .L_8)
.L_8:
        /*0004*/ 	.word	0x0000007c


	//----- nvinfo : EIATTR_KPARAM_INFO
	.align		4
.L_9:
        /*0008*/ 	.byte	0x04, 0x17
        /*000a*/ 	.short	(.L_11 - .L_10)
.L_10:
        /*000c*/ 	.word	0x00000000
        /*0010*/ 	.short	0x0003
        /*0012*/ 	.short	0x0014
        /*0014*/ 	.byte	0x00, 0xf0, 0x11, 0x00


	//----- nvinfo : EIATTR_KPARAM_INFO
	.align		4
.L_11:
        /*0018*/ 	.byte	0x04, 0x17
        /*001a*/ 	.short	(.L_13 - .L_12)
.L_12:
        /*001c*/ 	.word	0x00000000
        /*0020*/ 	.short	0x0002
        /*0022*/ 	.short	0x0010
        /*0024*/ 	.byte	0x00, 0xf0, 0x11, 0x00


	//----- nvinfo : EIATTR_KPARAM_INFO
	.align		4
.L_13:
        /*0028*/ 	.byte	0x04, 0x17
        /*002a*/ 	.short	(.L_15 - .L_14)
.L_14:
        /*002c*/ 	.word	0x00000000
        /*0030*/ 	.short	0x0001
        /*0032*/ 	.short	0x0008
        /*0034*/ 	.byte	0x00, 0xf4, 0x21, 0x00


	//----- nvinfo : EIATTR_KPARAM_INFO
	.align		4
.L_15:
        /*0038*/ 	.byte	0x04, 0x17
        /*003a*/ 	.short	(.L_17 - .L_16)
.L_16:
        /*003c*/ 	.word	0x00000000
        /*0040*/ 	.short	0x0000
        /*0042*/ 	.short	0x0000
        /*0044*/ 	.byte	0x00, 0xf4, 0x21, 0x00


	//----- nvinfo : EIATTR_SPARSE_MMA_MASK
	.align		4
.L_17:
        /*0048*/ 	.byte	0x03, 0x50
        /*004a*/ 	.short	0x0000


	//----- nvinfo : EIATTR_MAXREG_COUNT
	.align		4
        /*004c*/ 	.byte	0x03, 0x1b
        /*004e*/ 	.short	0x00ff


	//----- nvinfo : EIATTR_EXIT_INSTR_OFFSETS
	.align		4
        /*0050*/ 	.byte	0x04, 0x1c
        /*0052*/ 	.short	(.L_19 - .L_18)


	//   ....[0]....
.L_18:
        /*0054*/ 	.word	0x00000500


	//   ....[1]....
        /*0058*/ 	.word	0x00000550


	//----- nvinfo : EIATTR_REQNTID
	.align		4
.L_19:
        /*005c*/ 	.byte	0x04, 0x10
        /*005e*/ 	.short	(.L_21 - .L_20)
.L_20:
        /*0060*/ 	.word	0x00000080
        /*0064*/ 	.word	0x00000001
        /*0068*/ 	.word	0x00000001


	//----- nvinfo : EIATTR_CBANK_PARAM_SIZE
	.align		4
.L_21:
        /*006c*/ 	.byte	0x03, 0x19
        /*006e*/ 	.short	0x0018


	//----- nvinfo : EIATTR_PARAM_CBANK
	.align		4
        /*0070*/ 	.byte	0x04, 0x0a
        /*0072*/ 	.short	(.L_23 - .L_22)
	.align		4
.L_22:
        /*0074*/ 	.word	index@(.nv.constant0.triton_poi_fused_convolution_10)
        /*0078*/ 	.short	0x0210
        /*007a*/ 	.short	0x0018


	//----- nvinfo : EIATTR_SW_WAR
	.align		4
.L_23:
        /*007c*/ 	.byte	0x04, 0x36
        /*007e*/ 	.short	(.L_25 - .L_24)
.L_24:
        /*0080*/ 	.word	0x00000008
.L_25:


//--------------------- .nv.callgraph             --------------------------
	.section	.nv.callgraph,"",@"SHT_CUDA_CALLGRAPH"
	.align	4
	.sectionentsize	8
	.align		4
        /*0000*/ 	.word	0x00000000
	.align		4
        /*0004*/ 	.word	0xffffffff
	.align		4
        /*0008*/ 	.word	0x00000000
	.align		4
        /*000c*/ 	.word	0xfffffffe
	.align		4
        /*0010*/ 	.word	0x00000000
	.align		4
        /*0014*/ 	.word	0xfffffffd
	.align		4
        /*0018*/ 	.word	0x00000000
	.align		4
        /*001c*/ 	.word	0xfffffffc


//--------------------- .text.triton_poi_fused_convolution_10 --------------------------
	.section	.text.triton_poi_fused_convolution_10,"ax",@progbits
	.sectionflags	@"SHF_BARRIERS=1"
	.align	128
        .global         triton_poi_fused_convolution_10
        .type           triton_poi_fused_convolution_10,@function
        .size           triton_poi_fused_convolution_10,(.L_x_1 - triton_poi_fused_convolution_10)
        .other          triton_poi_fused_convolution_10,@"STO_CUDA_ENTRY STV_DEFAULT"
triton_poi_fused_convolution_10:
.text.triton_poi_fused_convolution_10:
[----:B------:R-:W0:Y:S02]  /*0000*/  LDC R1, c[0x0][0x28] ;  /* 0x00000a00ff017b82 */ /* 0x000e240000000800 */
[----:B------:R-:W1:Y:S01]  /*0010*/  S2R R3, SR_CTAID.X ;  /* 0x0000000000037919 */ /* 0x000e620000002500 */
[----:B------:R-:W2:Y:S01]  /*0020*/  LDC.64 R8, c[0x0][0x210] ;  /* 0x00008400ff087b82 */ /* 0x000ea20000000a00 */
[----:B------:R-:W-:Y:S02]  /*0030*/  CS2R R4, SRZ ;  /* 0x0000000000047805 */ /* 0x000fe4000001ff00 */
[----:B------:R-:W-:Y:S01]  /*0040*/  CS2R R6, SRZ ;  /* 0x0000000000067805 */ /* 0x000fe2000001ff00 */
[----:B------:R-:W3:Y:S01]  /*0050*/  S2R R18, SR_TID.X ;  /* 0x0000000000127919 */ /* 0x000ee20000002100 */
[----:B------:R-:W-:Y:S01]  /*0060*/  ULDC.64 UR6, c[0x0][0x208] ;  /* 0x0000820000067ab9 */ /* 0x000fe20000000a00 */
[----:B------:R-:W4:Y:S01]  /*0070*/  S2R R17, SR_CTAID.Y ;  /* 0x0000000000117919 */ /* 0x000f220000002600 */
[----:B-1----:R-:W-:Y:S02]  /*0080*/  IMAD.SHL.U32 R3, R3, 0x20, RZ ;  /* 0x0000002003037824 */ /* 0x002fe400078e00ff */
[----:B---3--:R-:W-:Y:S01]  /*0090*/  IMAD.SHL.U32 R16, R18, 0x4, RZ ;  /* 0x0000000412107824 */ /* 0x008fe200078e00ff */
[----:B------:R-:W-:Y:S01]  /*00a0*/  SHF.R.U32.HI R0, RZ, 0x3, R18 ;  /* 0x00000003ff007819 */ /* 0x000fe20000011612 */
[----:B----4-:R-:W-:-:S03]  /*00b0*/  IMAD.SHL.U32 R17, R17, 0x20, RZ ;  /* 0x0000002011117824 */ /* 0x010fc600078e00ff */
[----:B------:R-:W-:Y:S02]  /*00c0*/  LOP3.LUT R11, R3, 0x1c, R16, 0xf8, !PT ;  /* 0x0000001c030b7812 */ /* 0x000fe400078ef810 */
[----:B------:R-:W-:Y:S02]  /*00d0*/  SGXT.U32 R0, R0, 0x4 ;  /* 0x000000040000781a */ /* 0x000fe40000000000 */
[----:B------:R-:W-:Y:S02]  /*00e0*/  ISETP.GE.AND P0, PT, R11, 0x100, PT ;  /* 0x000001000b00780c */ /* 0x000fe40003f06270 */
[----:B------:R-:W-:Y:S02]  /*00f0*/  LOP3.LUT R2, R17, R0, RZ, 0xfc, !PT ;  /* 0x0000000011027212 */ /* 0x000fe400078efcff */
[----:B------:R-:W-:Y:S02]  /*0100*/  LOP3.LUT R10, R17, 0x10, R0, 0xfe, !PT ;  /* 0x00000010110a7812 */ /* 0x000fe400078efe00 */
[C---:B------:R-:W-:Y:S01]  /*0110*/  ISETP.LT.AND P1, PT, R2.reuse, 0x40, !P0 ;  /* 0x000000400200780c */ /* 0x040fe20004721270 */
[--C-:B------:R-:W-:Y:S01]  /*0120*/  IMAD R13, R2, 0x100, R11.reuse ;  /* 0x00000100020d7824 */ /* 0x100fe200078e020b */
[C---:B------:R-:W-:Y:S01]  /*0130*/  ISETP.LT.AND P0, PT, R10.reuse, 0x40, !P0 ;  /* 0x000000400a00780c */ /* 0x040fe20004701270 */
[----:B------:R-:W-:-:S02]  /*0140*/  IMAD R15, R10, 0x100, R11 ;  /* 0x000001000a0f7824 */ /* 0x000fc400078e020b */
[----:B--2---:R-:W-:Y:S01]  /*0150*/  IMAD.WIDE R12, R13, 0x4, R8 ;  /* 0x000000040d0c7825 */ /* 0x004fe200078e0208 */
[----:B------:R-:W-:-:S03]  /*0160*/  CS2R R10, SRZ ;  /* 0x00000000000a7805 */ /* 0x000fc6000001ff00 */
[----:B------:R-:W-:Y:S01]  /*0170*/  IMAD.WIDE R14, R15, 0x4, R8 ;  /* 0x000000040f0e7825 */ /* 0x000fe200078e0208 */
[----:B------:R-:W-:-:S03]  /*0180*/  CS2R R8, SRZ ;  /* 0x0000000000087805 */ /* 0x000fc6000001ff00 */
[----:B------:R1:W2:Y:S04]  /*0190*/  @P1 LDG.E.EL.128 R4, desc[UR6][R12.64] ;  /* 0x000000060c041981 */ /* 0x0002a8000c2e1d00 */
[----:B------:R3:W4:Y:S01]  /*01a0*/  @P0 LDG.E.EL.128 R8, desc[UR6][R14.64] ;  /* 0x000000060e080981 */ /* 0x000722000c2e1d00 */
[----:B------:R-:W5:Y:S01]  /*01b0*/  S2UR UR5, SR_CgaCtaId ;  /* 0x00000000000579c3 */ /* 0x000f620000008800 */
[C---:B------:R-:W-:Y:S01]  /*01c0*/  IMAD.SHL.U32 R2, R18.reuse, 0x80, RZ ;  /* 0x0000008012027824 */ /* 0x040fe200078e00ff */
[----:B------:R-:W-:Y:S01]  /*01d0*/  UMOV UR4, 0x400 ;  /* 0x0000040000047882 */ /* 0x000fe20000000000 */
[----:B------:R-:W-:-:S03]  /*01e0*/  IMAD.SHL.U32 R18, R18, 0x2, RZ ;  /* 0x0000000212127824 */ /* 0x000fc600078e00ff */
[----:B------:R-:W-:Y:S02]  /*01f0*/  LOP3.LUT R19, R2, 0x380, RZ, 0xc0, !PT ;  /* 0x0000038002137812 */ /* 0x000fe400078ec0ff */
[----:B------:R-:W-:Y:S02]  /*0200*/  LOP3.LUT R22, R18, 0xf0, RZ, 0xc0, !PT ;  /* 0x000000f012167812 */ /* 0x000fe400078ec0ff */
[C---:B-1----:R-:W-:Y:S02]  /*0210*/  LOP3.LUT R12, R19.reuse, 0x20, RZ, 0xfc, !PT ;  /* 0x00000020130c7812 */ /* 0x042fe400078efcff */
[C---:B------:R-:W-:Y:S02]  /*0220*/  LOP3.LUT R18, R19.reuse, 0x40, RZ, 0xfc, !PT ;  /* 0x0000004013127812 */ /* 0x040fe400078efcff */
[C---:B------:R-:W-:Y:S02]  /*0230*/  LOP3.LUT R2, R19.reuse, R0, RZ, 0xfc, !PT ;  /* 0x0000000013027212 */ /* 0x040fe400078efcff */
[----:B---3--:R-:W-:Y:S01]  /*0240*/  LOP3.LUT R14, R19, 0x60, RZ, 0xfc, !PT ;  /* 0x00000060130e7812 */ /* 0x008fe200078efcff */
[----:B-----5:R-:W-:-:S06]  /*0250*/  UPRMT UR4, UR5, 0x654, UR4 ;  /* 0x0000065405047896 */ /* 0x020fcc0008000004 */
[----:B------:R-:W-:Y:S02]  /*0260*/  LEA.HI R19, R19, UR4, RZ, 0x1f ;  /* 0x0000000413137c11 */ /* 0x000fe4000f8ff8ff */
[----:B------:R-:W-:Y:S02]  /*0270*/  LEA.HI R13, R12, UR4, RZ, 0x1f ;  /* 0x000000040c0d7c11 */ /* 0x000fe4000f8ff8ff */
[----:B------:R-:W-:Y:S01]  /*0280*/  LEA.HI R15, R18, UR4, RZ, 0x1f ;  /* 0x00000004120f7c11 */ /* 0x000fe2000f8ff8ff */
[----:B------:R-:W-:Y:S01]  /*0290*/  IMAD R19, R2, 0x4, R19 ;  /* 0x0000000402137824 */ /* 0x000fe200078e0213 */
[----:B------:R-:W-:Y:S01]  /*02a0*/  LEA.HI R23, R14, UR4, RZ, 0x1f ;  /* 0x000000040e177c11 */ /* 0x000fe2000f8ff8ff */
[C---:B------:R-:W-:Y:S02]  /*02b0*/  IMAD R18, R2.reuse, 0x4, R13 ;  /* 0x0000000402127824 */ /* 0x040fe400078e020d */
[C---:B------:R-:W-:Y:S02]  /*02c0*/  IMAD R21, R2.reuse, 0x4, R15 ;  /* 0x0000000402157824 */ /* 0x040fe400078e020f */
[----:B------:R-:W-:Y:S01]  /*02d0*/  IMAD R20, R2, 0x4, R23 ;  /* 0x0000000402147824 */ /* 0x000fe200078e0217 */
[----:B------:R-:W-:Y:S01]  /*02e0*/  LOP3.LUT R2, R16, 0x1fc, RZ, 0xc0, !PT ;  /* 0x000001fc10027812 */ /* 0x000fe200078ec0ff */
[----:B------:R-:W-:Y:S01]  /*02f0*/  VIADD R13, R22, UR4 ;  /* 0x00000004160d7c36 */ /* 0x000fe20008000000 */
[----:B------:R-:W-:-:S03]  /*0300*/  LOP3.LUT R16, R17, 0x1c, R16, 0xf8, !PT ;  /* 0x0000001c11107812 */ /* 0x000fc600078ef810 */
[----:B------:R-:W-:Y:S01]  /*0310*/  IMAD R13, R2, 0x4, R13 ;  /* 0x00000004020d7824 */ /* 0x000fe200078e020d */
[----:B------:R-:W-:Y:S02]  /*0320*/  SHF.R.S32.HI R17, RZ, 0x1f, R16 ;  /* 0x0000001fff117819 */ /* 0x000fe40000011410 */
[----:B------:R-:W-:Y:S02]  /*0330*/  ISETP.GE.AND P0, PT, R16, 0x40, PT ;  /* 0x000000401000780c */ /* 0x000fe40003f06270 */
[----:B------:R-:W-:Y:S01]  /*0340*/  LEA.HI R17, R17, R16, RZ, 0x4 ;  /* 0x0000001011117211 */ /* 0x000fe200078f20ff */
[----:B--2---:R-:W-:Y:S04]  /*0350*/  STS [R19], R4 ;  /* 0x0000000413007388 */ /* 0x004fe80000000800 */
[----:B------:R1:W-:Y:S04]  /*0360*/  STS [R18+0x80], R5 ;  /* 0x0000800512007388 */ /* 0x0003e80000000800 */
[----:B------:R2:W-:Y:S04]  /*0370*/  STS [R21+0x100], R6 ;  /* 0x0001000615007388 */ /* 0x0005e80000000800 */
[----:B------:R3:W-:Y:S01]  /*0380*/  STS [R20+0x180], R7 ;  /* 0x0001800714007388 */ /* 0x0007e20000000800 */
[----:B-1----:R-:W1:Y:S03]  /*0390*/  LDC.64 R4, c[0x0][0x218] ;  /* 0x00008600ff047b82 */ /* 0x002e660000000a00 */
[----:B----4-:R4:W-:Y:S01]  /*03a0*/  STS [R19+0x40], R8 ;  /* 0x0000400813007388 */ /* 0x0109e20000000800 */
[C---:B--2---:R-:W-:Y:S01]  /*03b0*/  IMAD.SHL.U32 R6, R17.reuse, 0x100, RZ ;  /* 0x0000010011067824 */ /* 0x044fe200078e00ff */
[----:B------:R-:W-:-:S02]  /*03c0*/  LOP3.LUT R17, R17, 0xfffffff0, RZ, 0xc0, !PT ;  /* 0xfffffff011117812 */ /* 0x000fc400078ec0ff */
[----:B------:R-:W-:Y:S02]  /*03d0*/  STS [R18+0xc0], R9 ;  /* 0x0000c00912007388 */ /* 0x000fe40000000800 */
[----:B---3--:R-:W-:Y:S02]  /*03e0*/  LOP3.LUT R7, R6, 0xfffff000, RZ, 0xc0, !PT ;  /* 0xfffff00006077812 */ /* 0x008fe400078ec0ff */
[----:B------:R-:W-:Y:S01]  /*03f0*/  STS [R21+0x140], R10 ;  /* 0x0001400a15007388 */ /* 0x000fe20000000800 */
[----:B------:R-:W-:Y:S02]  /*0400*/  LOP3.LUT R6, R3, R0, RZ, 0xfc, !PT ;  /* 0x0000000003067212 */ /* 0x000fe400078efcff */
[----:B------:R-:W-:Y:S01]  /*0410*/  LOP3.LUT R0, R3, 0x10, R0, 0xfe, !PT ;  /* 0x0000001003007812 */ /* 0x000fe200078efe00 */
[----:B------:R-:W-:Y:S01]  /*0420*/  STS [R20+0x1c0], R11 ;  /* 0x0001c00b14007388 */ /* 0x000fe20000000800 */
[----:B----4-:R-:W-:Y:S02]  /*0430*/  LOP3.LUT R8, R2, 0x200, RZ, 0xfc, !PT ;  /* 0x0000020002087812 */ /* 0x010fe400078efcff */
[----:B------:R-:W-:Y:S01]  /*0440*/  IADD3 R17, R7, R16, -R17 ;  /* 0x0000001007117210 */ /* 0x000fe20007ffe811 */
[----:B------:R-:W-:Y:S01]  /*0450*/  BAR.SYNC.DEFER_BLOCKING 0x0 ;  /* 0x0000000000007b1d */ /* 0x000fe20000010000 */
[----:B------:R-:W-:-:S02]  /*0460*/  ISETP.LT.AND P1, PT, R6, 0x100, !P0 ;  /* 0x000001000600780c */ /* 0x000fc40004721270 */
[----:B------:R-:W-:Y:S01]  /*0470*/  ISETP.LT.AND P0, PT, R0, 0x100, !P0 ;  /* 0x000001000000780c */ /* 0x000fe20004701270 */
[----:B------:R-:W-:Y:S01]  /*0480*/  IMAD R7, R6, 0x10, R17 ;  /* 0x0000001006077824 */ /* 0x000fe200078e0211 */
[----:B------:R-:W-:-:S03]  /*0490*/  SHF.R.U32.HI R8, RZ, 0x1, R8 ;  /* 0x00000001ff087819 */ /* 0x000fc60000011608 */
[----:B-1----:R-:W-:Y:S01]  /*04a0*/  IMAD.WIDE R6, R7, 0x4, R4 ;  /* 0x0000000407067825 */ /* 0x002fe200078e0204 */
[----:B------:R-:W-:-:S05]  /*04b0*/  LOP3.LUT R8, R8, 0x1f0, RZ, 0xc0, !PT ;  /* 0x000001f008087812 */ /* 0x000fca00078ec0ff */
[----:B------:R-:W-:-:S04]  /*04c0*/  VIADD R3, R8, UR4 ;  /* 0x0000000408037c36 */ /* 0x000fc80008000000 */
[----:B------:R-:W-:Y:S01]  /*04d0*/  IMAD R3, R2, 0x4, R3 ;  /* 0x0000000402037824 */ /* 0x000fe200078e0203 */
[----:B------:R-:W1:Y:S04]  /*04e0*/  LDS.128 R12, [R13] ;  /* 0x000000000d0c7984 */ /* 0x000e680000000c00 */
[----:B-1----:R1:W-:Y:S01]  /*04f0*/  @P1 STG.E.128 desc[UR6][R6.64], R12 ;  /* 0x0000000c06001986 */ /* 0x0023e2000c101d06 */
[----:B------:R-:W-:Y:S05]  /*0500*/  @!P0 EXIT ;  /* 0x000000000000894d */ /* 0x000fea0003800000 */
[----:B------:R-:W0:Y:S01]  /*0510*/  LDS.128 R8, [R3+0x800] ;  /* 0x0008000003087984 */ /* 0x000e220000000c00 */
[----:B------:R-:W-:-:S04]  /*0520*/  IMAD R17, R0, 0x10, R17 ;  /* 0x0000001000117824 */ /* 0x000fc800078e0211 */
[----:B------:R-:W-:-:S05]  /*0530*/  IMAD.WIDE R4, R17, 0x4, R4 ;  /* 0x0000000411047825 */ /* 0x000fca00078e0204 */
[----:B0-----:R-:W-:Y:S01]  /*0540*/  STG.E.128 desc[UR6][R4.64], R8 ;  /* 0x0000000804007986 */ /* 0x001fe2000c101d06 */
[----:B------:R-:W-:Y:S05]  /*0550*/  EXIT ;  /* 0x000000000000794d */ /* 0x000fea0003800000 */
.L_x_0:
[----:B------:R-:W-:-:S00]  /*0560*/  BRA `(.L_x_0) ;  /* 0xfffffffc00fc7947 */ /* 0x000fc0000383ffff */
[----:B------:R-:W-:-:S00]  /*0570*/  NOP ;  /* 0x0000000000007918 */ /* 0x000fc00000000000 */
        /* <DEDUP_REMOVED lines=8> */
.L_x_1:


//--------------------- .nv.shared.triton_poi_fused_convolution_10 --------------------------
	.section	.nv.shared.triton_poi_fused_convolution_10,"aw",@nobits
	.sectionflags	@""
	.align	16
	.zero		1024


//--------------------- .nv.constant0.triton_poi_fused_convolution_10 --------------------------
	.section	.nv.constant0.triton_poi_fused_convolution_10,"a",@progbits
	.sectionflags	@""
	.align	4
.nv.constant0.triton_poi_fused_convolution_10:
	.zero		552
